//
// Generated by NVIDIA NVVM Compiler
//
// Compiler Build ID: CL-36424714
// Cuda compilation tools, release 13.0, V13.0.88
// Based on NVVM 20.0.0
//

.version 9.0
.target sm_100
.address_size 64

	// .globl	_ZN3cub18CUB_300001_SM_10006detail11EmptyKernelIvEEvv
.global .align 1 .b8 _ZN41_INTERNAL_d7b605d2_4_k_cu_5dcdfe51_1447724cuda3std3__45__cpo5beginE[1];
.global .align 1 .b8 _ZN41_INTERNAL_d7b605d2_4_k_cu_5dcdfe51_1447724cuda3std3__45__cpo3endE[1];
.global .align 1 .b8 _ZN41_INTERNAL_d7b605d2_4_k_cu_5dcdfe51_1447724cuda3std3__45__cpo6cbeginE[1];
.global .align 1 .b8 _ZN41_INTERNAL_d7b605d2_4_k_cu_5dcdfe51_1447724cuda3std3__45__cpo4cendE[1];
.global .align 1 .b8 _ZN41_INTERNAL_d7b605d2_4_k_cu_5dcdfe51_1447724cuda3std3__45__cpo6rbeginE[1];
.global .align 1 .b8 _ZN41_INTERNAL_d7b605d2_4_k_cu_5dcdfe51_1447724cuda3std3__45__cpo4rendE[1];
.global .align 1 .b8 _ZN41_INTERNAL_d7b605d2_4_k_cu_5dcdfe51_1447724cuda3std3__45__cpo7crbeginE[1];
.global .align 1 .b8 _ZN41_INTERNAL_d7b605d2_4_k_cu_5dcdfe51_1447724cuda3std3__45__cpo5crendE[1];
.global .align 1 .b8 _ZN41_INTERNAL_d7b605d2_4_k_cu_5dcdfe51_1447724cuda3std3__443_GLOBAL__N__d7b605d2_4_k_cu_5dcdfe51_1447726ignoreE[1];
.global .align 1 .b8 _ZN41_INTERNAL_d7b605d2_4_k_cu_5dcdfe51_1447724cuda3std3__419piecewise_constructE[1];
.global .align 1 .b8 _ZN41_INTERNAL_d7b605d2_4_k_cu_5dcdfe51_1447724cuda3std3__48in_placeE[1];
.global .align 1 .b8 _ZN41_INTERNAL_d7b605d2_4_k_cu_5dcdfe51_1447724cuda3std3__420unreachable_sentinelE[1];
.global .align 1 .b8 _ZN41_INTERNAL_d7b605d2_4_k_cu_5dcdfe51_1447724cuda3std3__47nulloptE[1];
.global .align 1 .b8 _ZN41_INTERNAL_d7b605d2_4_k_cu_5dcdfe51_1447724cuda3std3__48unexpectE[1];
.global .align 1 .b8 _ZN41_INTERNAL_d7b605d2_4_k_cu_5dcdfe51_1447724cuda3std6ranges3__45__cpo4swapE[1];
.global .align 1 .b8 _ZN41_INTERNAL_d7b605d2_4_k_cu_5dcdfe51_1447724cuda3std6ranges3__45__cpo9iter_moveE[1];
.global .align 1 .b8 _ZN41_INTERNAL_d7b605d2_4_k_cu_5dcdfe51_1447724cuda3std6ranges3__45__cpo5beginE[1];
.global .align 1 .b8 _ZN41_INTERNAL_d7b605d2_4_k_cu_5dcdfe51_1447724cuda3std6ranges3__45__cpo3endE[1];
.global .align 1 .b8 _ZN41_INTERNAL_d7b605d2_4_k_cu_5dcdfe51_1447724cuda3std6ranges3__45__cpo6cbeginE[1];
.global .align 1 .b8 _ZN41_INTERNAL_d7b605d2_4_k_cu_5dcdfe51_1447724cuda3std6ranges3__45__cpo4cendE[1];
.global .align 1 .b8 _ZN41_INTERNAL_d7b605d2_4_k_cu_5dcdfe51_1447724cuda3std6ranges3__45__cpo7advanceE[1];
.global .align 1 .b8 _ZN41_INTERNAL_d7b605d2_4_k_cu_5dcdfe51_1447724cuda3std6ranges3__45__cpo9iter_swapE[1];
.global .align 1 .b8 _ZN41_INTERNAL_d7b605d2_4_k_cu_5dcdfe51_1447724cuda3std6ranges3__45__cpo4nextE[1];
.global .align 1 .b8 _ZN41_INTERNAL_d7b605d2_4_k_cu_5dcdfe51_1447724cuda3std6ranges3__45__cpo4prevE[1];
.global .align 1 .b8 _ZN41_INTERNAL_d7b605d2_4_k_cu_5dcdfe51_1447724cuda3std6ranges3__45__cpo4dataE[1];
.global .align 1 .b8 _ZN41_INTERNAL_d7b605d2_4_k_cu_5dcdfe51_1447724cuda3std6ranges3__45__cpo5cdataE[1];
.global .align 1 .b8 _ZN41_INTERNAL_d7b605d2_4_k_cu_5dcdfe51_1447724cuda3std6ranges3__45__cpo4sizeE[1];
.global .align 1 .b8 _ZN41_INTERNAL_d7b605d2_4_k_cu_5dcdfe51_1447724cuda3std6ranges3__45__cpo5ssizeE[1];
.global .align 1 .b8 _ZN41_INTERNAL_d7b605d2_4_k_cu_5dcdfe51_1447724cuda3std6ranges3__45__cpo8distanceE[1];
.global .align 1 .b8 _ZN41_INTERNAL_d7b605d2_4_k_cu_5dcdfe51_1447726thrust24THRUST_300001_SM_1000_NS8cuda_cub3parE[1];
.global .align 1 .b8 _ZN41_INTERNAL_d7b605d2_4_k_cu_5dcdfe51_1447726thrust24THRUST_300001_SM_1000_NS8cuda_cub10par_nosyncE[1];
.global .align 1 .b8 _ZN41_INTERNAL_d7b605d2_4_k_cu_5dcdfe51_1447726thrust24THRUST_300001_SM_1000_NS6system6detail10sequential3seqE[1];
.global .align 1 .b8 _ZN41_INTERNAL_d7b605d2_4_k_cu_5dcdfe51_1447726thrust24THRUST_300001_SM_1000_NS12placeholders2_1E[1];
.global .align 1 .b8 _ZN41_INTERNAL_d7b605d2_4_k_cu_5dcdfe51_1447726thrust24THRUST_300001_SM_1000_NS12placeholders2_2E[1];
.global .align 1 .b8 _ZN41_INTERNAL_d7b605d2_4_k_cu_5dcdfe51_1447726thrust24THRUST_300001_SM_1000_NS12placeholders2_3E[1];
.global .align 1 .b8 _ZN41_INTERNAL_d7b605d2_4_k_cu_5dcdfe51_1447726thrust24THRUST_300001_SM_1000_NS12placeholders2_4E[1];
.global .align 1 .b8 _ZN41_INTERNAL_d7b605d2_4_k_cu_5dcdfe51_1447726thrust24THRUST_300001_SM_1000_NS12placeholders2_5E[1];
.global .align 1 .b8 _ZN41_INTERNAL_d7b605d2_4_k_cu_5dcdfe51_1447726thrust24THRUST_300001_SM_1000_NS12placeholders2_6E[1];
.global .align 1 .b8 _ZN41_INTERNAL_d7b605d2_4_k_cu_5dcdfe51_1447726thrust24THRUST_300001_SM_1000_NS12placeholders2_7E[1];
.global .align 1 .b8 _ZN41_INTERNAL_d7b605d2_4_k_cu_5dcdfe51_1447726thrust24THRUST_300001_SM_1000_NS12placeholders2_8E[1];
.global .align 1 .b8 _ZN41_INTERNAL_d7b605d2_4_k_cu_5dcdfe51_1447726thrust24THRUST_300001_SM_1000_NS12placeholders2_9E[1];
.global .align 1 .b8 _ZN41_INTERNAL_d7b605d2_4_k_cu_5dcdfe51_1447726thrust24THRUST_300001_SM_1000_NS12placeholders3_10E[1];
.global .align 1 .b8 _ZN41_INTERNAL_d7b605d2_4_k_cu_5dcdfe51_1447726thrust24THRUST_300001_SM_1000_NS3seqE[1];

.visible .entry _ZN3cub18CUB_300001_SM_10006detail11EmptyKernelIvEEvv()
{


	ret;

}


// ===== COMPILED SASS (sm_100) =====

	.target	sm_100

	.elftype	@"ET_EXEC"


//--------------------- .note.nv.tkinfo           --------------------------
	.section	.note.nv.tkinfo,"",@"SHT_NOTE"
	.sectionflags	@"SHF_NOTE_NV_TKINFO"
	.tkinfo
        /*0018*/ 	.word	0x00000002
        /*0030*/ 	.string	""
        /*0030*/ 	.string	"ptxas"
        /*0030*/ 	.string	"Cuda compilation tools, release 13.0, V13.0.88"
        /*0030*/ 	.string	"Build cuda_13.0.r13.0/compiler.36424714_0"
        /*0030*/ 	.string	"-arch sm_100 -m 64 "



//--------------------- .note.nv.cuinfo           --------------------------
	.section	.note.nv.cuinfo,"",@"SHT_NOTE"
	.sectionflags	@"SHF_NOTE_NV_CUINFO"
        /*0018*/ 	.short	0x0002
        /*001a*/ 	.short	0x0064
        /*001c*/ 	.short	0x0082
	.zero		2


//--------------------- .nv.info                  --------------------------
	.section	.nv.info,"",@"SHT_CUDA_INFO"
	.align	4


	//----- nvinfo : EIATTR_REGCOUNT
	.align		4
        /*0000*/ 	.byte	0x04, 0x2f
        /*0002*/ 	.short	(.L_44 - .L_43)
	.align		4
.L_43:
        /*0004*/ 	.word	index@(_ZN3cub18CUB_300001_SM_10006detail11EmptyKernelIvEEvv)
        /*0008*/ 	.word	0x00000004


	//----- nvinfo : EIATTR_FRAME_SIZE
	.align		4
.L_44:
        /*000c*/ 	.byte	0x04, 0x11
        /*000e*/ 	.short	(.L_46 - .L_45)
	.align		4
.L_45:
        /*0010*/ 	.word	index@(_ZN3cub18CUB_300001_SM_10006detail11EmptyKernelIvEEvv)
        /*0014*/ 	.word	0x00000000


	//----- nvinfo : EIATTR_MIN_STACK_SIZE
	.align		4
.L_46:
        /*0018*/ 	.byte	0x04, 0x12
        /*001a*/ 	.short	(.L_48 - .L_47)
	.align		4
.L_47:
        /*001c*/ 	.word	index@(_ZN3cub18CUB_300001_SM_10006detail11EmptyKernelIvEEvv)
        /*0020*/ 	.word	0x00000000
.L_48:


//--------------------- .nv.compat                --------------------------
	.section	.nv.compat,"",@"SHT_CUDA_COMPAT_INFO"
	.align	4
        /*0000*/ 	.byte	0x02, 0x09, 0x00, 0x00, 0x02, 0x02, 0x01, 0x00, 0x02, 0x05, 0x05, 0x00, 0x03, 0x07, 0x01, 0x01
        /*0010*/ 	.byte	0x02, 0x03, 0x00, 0x00, 0x02, 0x06, 0x01, 0x00, 0x04, 0x0b, 0x08, 0x00, 0x09, 0x00, 0x00, 0x00
        /*0020*/ 	.byte	0x00, 0x00, 0x00, 0x00


//--------------------- .nv.info._ZN3cub18CUB_300001_SM_10006detail11EmptyKernelIvEEvv --------------------------
	.section	.nv.info._ZN3cub18CUB_300001_SM_10006detail11EmptyKernelIvEEvv,"",@"SHT_CUDA_INFO"
	.sectionflags	@""
	.align	4


	//----- nvinfo : EIATTR_CUDA_API_VERSION
	.align		4
        /*0000*/ 	.byte	0x04, 0x37
        /*0002*/ 	.short	(.L_50 - .L_49)
.L_49:
        /*0004*/ 	.word	0x00000082


	//----- nvinfo : EIATTR_SPARSE_MMA_MASK
	.align		4
.L_50:
        /*0008*/ 	.byte	0x03, 0x50
        /*000a*/ 	.short	0x0000


	//----- nvinfo : EIATTR_MAXREG_COUNT
	.align		4
        /*000c*/ 	.byte	0x03, 0x1b
        /*000e*/ 	.short	0x00ff


	//----- nvinfo : EIATTR_MERCURY_ISA_VERSION
	.align		4
        /*0010*/ 	.byte	0x03, 0x5f
        /*0012*/ 	.short	0x0101


	//----- nvinfo : EIATTR_VRC_CTA_INIT_COUNT
	.align		4
        /*0014*/ 	.byte	0x02, 0x4a
	.zero		1
	.zero		1


	//----- nvinfo : EIATTR_EXIT_INSTR_OFFSETS
	.align		4
        /*0018*/ 	.byte	0x04, 0x1c
        /*001a*/ 	.short	(.L_52 - .L_51)


	//   ....[0]....
.L_51:
        /*001c*/ 	.word	0x00000010


	//----- nvinfo : EIATTR_SW_WAR
	.align		4
.L_52:
        /*0020*/ 	.byte	0x04, 0x36
        /*0022*/ 	.short	(.L_54 - .L_53)
.L_53:
        /*0024*/ 	.word	0x00000008
.L_54:


//--------------------- .nv.callgraph             --------------------------
	.section	.nv.callgraph,"",@"SHT_CUDA_CALLGRAPH"
	.align	4
	.sectionentsize	8
	.align		4
        /*0000*/ 	.word	0x00000000
	.align		4
        /*0004*/ 	.word	0xffffffff
	.align		4
        /*0008*/ 	.word	0x00000000
	.align		4
        /*000c*/ 	.word	0xfffffffe
	.align		4
        /*0010*/ 	.word	0x00000000
	.align		4
        /*0014*/ 	.word	0xfffffffd
	.align		4
        /*0018*/ 	.word	0x00000000
	.align		4
        /*001c*/ 	.word	0xfffffffc


//--------------------- .nv.constant4             --------------------------
	.section	.nv.constant4,"a",@progbits
	.align	8
	.align		8
.nv.constant4:
        /*0000*/ 	.dword	_ZN41_INTERNAL_d7b605d2_4_k_cu_5dcdfe51_1452034cuda3std3__45__cpo5beginE
	.align		8
        /*0008*/ 	.dword	_ZN41_INTERNAL_d7b605d2_4_k_cu_5dcdfe51_1452034cuda3std3__45__cpo3endE
	.align		8
        /*0010*/ 	.dword	_ZN41_INTERNAL_d7b605d2_4_k_cu_5dcdfe51_1452034cuda3std3__45__cpo6cbeginE
	.align		8
        /*0018*/ 	.dword	_ZN41_INTERNAL_d7b605d2_4_k_cu_5dcdfe51_1452034cuda3std3__45__cpo4cendE
	.align		8
        /*0020*/ 	.dword	_ZN41_INTERNAL_d7b605d2_4_k_cu_5dcdfe51_1452034cuda3std3__45__cpo6rbeginE
	.align		8
        /*0028*/ 	.dword	_ZN41_INTERNAL_d7b605d2_4_k_cu_5dcdfe51_1452034cuda3std3__45__cpo4rendE
	.align		8
        /*0030*/ 	.dword	_ZN41_INTERNAL_d7b605d2_4_k_cu_5dcdfe51_1452034cuda3std3__45__cpo7crbeginE
	.align		8
        /*0038*/ 	.dword	_ZN41_INTERNAL_d7b605d2_4_k_cu_5dcdfe51_1452034cuda3std3__45__cpo5crendE
	.align		8
        /*0040*/ 	.dword	_ZN41_INTERNAL_d7b605d2_4_k_cu_5dcdfe51_1452034cuda3std3__443_GLOBAL__N__d7b605d2_4_k_cu_5dcdfe51_1452036ignoreE
	.align		8
        /*0048*/ 	.dword	_ZN41_INTERNAL_d7b605d2_4_k_cu_5dcdfe51_1452034cuda3std3__419piecewise_constructE
	.align		8
        /*0050*/ 	.dword	_ZN41_INTERNAL_d7b605d2_4_k_cu_5dcdfe51_1452034cuda3std3__48in_placeE
	.align		8
        /*0058*/ 	.dword	_ZN41_INTERNAL_d7b605d2_4_k_cu_5dcdfe51_1452034cuda3std3__420unreachable_sentinelE
	.align		8
        /*0060*/ 	.dword	_ZN41_INTERNAL_d7b605d2_4_k_cu_5dcdfe51_1452034cuda3std3__47nulloptE
	.align		8
        /*0068*/ 	.dword	_ZN41_INTERNAL_d7b605d2_4_k_cu_5dcdfe51_1452034cuda3std3__48unexpectE
	.align		8
        /*0070*/ 	.dword	_ZN41_INTERNAL_d7b605d2_4_k_cu_5dcdfe51_1452034cuda3std6ranges3__45__cpo4swapE
	.align		8
        /*0078*/ 	.dword	_ZN41_INTERNAL_d7b605d2_4_k_cu_5dcdfe51_1452034cuda3std6ranges3__45__cpo9iter_moveE
	.align		8
        /*0080*/ 	.dword	_ZN41_INTERNAL_d7b605d2_4_k_cu_5dcdfe51_1452034cuda3std6ranges3__45__cpo5beginE
	.align		8
        /*0088*/ 	.dword	_ZN41_INTERNAL_d7b605d2_4_k_cu_5dcdfe51_1452034cuda3std6ranges3__45__cpo3endE
	.align		8
        /*0090*/ 	.dword	_ZN41_INTERNAL_d7b605d2_4_k_cu_5dcdfe51_1452034cuda3std6ranges3__45__cpo6cbeginE
	.align		8
        /*0098*/ 	.dword	_ZN41_INTERNAL_d7b605d2_4_k_cu_5dcdfe51_1452034cuda3std6ranges3__45__cpo4cendE
	.align		8
        /*00a0*/ 	.dword	_ZN41_INTERNAL_d7b605d2_4_k_cu_5dcdfe51_1452034cuda3std6ranges3__45__cpo7advanceE
	.align		8
        /*00a8*/ 	.dword	_ZN41_INTERNAL_d7b605d2_4_k_cu_5dcdfe51_1452034cuda3std6ranges3__45__cpo9iter_swapE
	.align		8
        /*00b0*/ 	.dword	_ZN41_INTERNAL_d7b605d2_4_k_cu_5dcdfe51_1452034cuda3std6ranges3__45__cpo4nextE
	.align		8
        /*00b8*/ 	.dword	_ZN41_INTERNAL_d7b605d2_4_k_cu_5dcdfe51_1452034cuda3std6ranges3__45__cpo4prevE
	.align		8
        /*00c0*/ 	.dword	_ZN41_INTERNAL_d7b605d2_4_k_cu_5dcdfe51_1452034cuda3std6ranges3__45__cpo4dataE
	.align		8
        /*00c8*/ 	.dword	_ZN41_INTERNAL_d7b605d2_4_k_cu_5dcdfe51_1452034cuda3std6ranges3__45__cpo5cdataE
	.align		8
        /*00d0*/ 	.dword	_ZN41_INTERNAL_d7b605d2_4_k_cu_5dcdfe51_1452034cuda3std6ranges3__45__cpo4sizeE
	.align		8
        /*00d8*/ 	.dword	_ZN41_INTERNAL_d7b605d2_4_k_cu_5dcdfe51_1452034cuda3std6ranges3__45__cpo5ssizeE
	.align		8
        /*00e0*/ 	.dword	_ZN41_INTERNAL_d7b605d2_4_k_cu_5dcdfe51_1452034cuda3std6ranges3__45__cpo8distanceE
	.align		8
        /*00e8*/ 	.dword	_ZN41_INTERNAL_d7b605d2_4_k_cu_5dcdfe51_1452036thrust24THRUST_300001_SM_1000_NS8cuda_cub3parE
	.align		8
        /*00f0*/ 	.dword	_ZN41_INTERNAL_d7b605d2_4_k_cu_5dcdfe51_1452036thrust24THRUST_300001_SM_1000_NS8cuda_cub10par_nosyncE
	.align		8
        /*00f8*/ 	.dword	_ZN41_INTERNAL_d7b605d2_4_k_cu_5dcdfe51_1452036thrust24THRUST_300001_SM_1000_NS6system6detail10sequential3seqE
	.align		8
        /*0100*/ 	.dword	_ZN41_INTERNAL_d7b605d2_4_k_cu_5dcdfe51_1452036thrust24THRUST_300001_SM_1000_NS12placeholders2_1E
	.align		8
        /*0108*/ 	.dword	_ZN41_INTERNAL_d7b605d2_4_k_cu_5dcdfe51_1452036thrust24THRUST_300001_SM_1000_NS12placeholders2_2E
	.align		8
        /*0110*/ 	.dword	_ZN41_INTERNAL_d7b605d2_4_k_cu_5dcdfe51_1452036thrust24THRUST_300001_SM_1000_NS12placeholders2_3E
	.align		8
        /*0118*/ 	.dword	_ZN41_INTERNAL_d7b605d2_4_k_cu_5dcdfe51_1452036thrust24THRUST_300001_SM_1000_NS12placeholders2_4E
	.align		8
        /*0120*/ 	.dword	_ZN41_INTERNAL_d7b605d2_4_k_cu_5dcdfe51_1452036thrust24THRUST_300001_SM_1000_NS12placeholders2_5E
	.align		8
        /*0128*/ 	.dword	_ZN41_INTERNAL_d7b605d2_4_k_cu_5dcdfe51_1452036thrust24THRUST_300001_SM_1000_NS12placeholders2_6E
	.align		8
        /*0130*/ 	.dword	_ZN41_INTERNAL_d7b605d2_4_k_cu_5dcdfe51_1452036thrust24THRUST_300001_SM_1000_NS12placeholders2_7E
	.align		8
        /*0138*/ 	.dword	_ZN41_INTERNAL_d7b605d2_4_k_cu_5dcdfe51_1452036thrust24THRUST_300001_SM_1000_NS12placeholders2_8E
	.align		8
        /*0140*/ 	.dword	_ZN41_INTERNAL_d7b605d2_4_k_cu_5dcdfe51_1452036thrust24THRUST_300001_SM_1000_NS12placeholders2_9E
	.align		8
        /*0148*/ 	.dword	_ZN41_INTERNAL_d7b605d2_4_k_cu_5dcdfe51_1452036thrust24THRUST_300001_SM_1000_NS12placeholders3_10E
	.align		8
        /*0150*/ 	.dword	_ZN41_INTERNAL_d7b605d2_4_k_cu_5dcdfe51_1452036thrust24THRUST_300001_SM_1000_NS3seqE


//--------------------- .text._ZN3cub18CUB_300001_SM_10006detail11EmptyKernelIvEEvv --------------------------
	.section	.text._ZN3cub18CUB_300001_SM_10006detail11EmptyKernelIvEEvv,"ax",@progbits
	.align	128
        .global         _ZN3cub18CUB_300001_SM_10006detail11EmptyKernelIvEEvv
        .type           _ZN3cub18CUB_300001_SM_10006detail11EmptyKernelIvEEvv,@function
        .size           _ZN3cub18CUB_300001_SM_10006detail11EmptyKernelIvEEvv,(.L_x_1 - _ZN3cub18CUB_300001_SM_10006detail11EmptyKernelIvEEvv)
        .other          _ZN3cub18CUB_300001_SM_10006detail11EmptyKernelIvEEvv,@"STO_CUDA_ENTRY STV_DEFAULT"
_ZN3cub18CUB_300001_SM_10006detail11EmptyKernelIvEEvv:
.text._ZN3cub18CUB_300001_SM_10006detail11EmptyKernelIvEEvv:
[----:B------:R-:W-:Y:S01]  /*0000*/  LDC R1, c[0x0][0x37c] ;  /* 0x0000df00ff017b82 */ /* 0x000fe20000000800 */
[----:B------:R-:W-:Y:S05]  /*0010*/  EXIT ;  /* 0x000000000000794d */ /* 0x000fea0003800000 */
.L_x_0:
[----:B------:R-:W-:-:S00]  /*0020*/  BRA `(.L_x_0) ;  /* 0xfffffffc00fc7947 */ /* 0x000fc0000383ffff */
[----:B------:R-:W-:-:S00]  /*0030*/  NOP ;  /* 0x0000000000007918 */ /* 0x000fc00000000000 */
        /* <DEDUP_REMOVED lines=12> */
.L_x_1:


//--------------------- .nv.shared.reserved.0     --------------------------
	.section	.nv.shared.reserved.0,"aw",@nobits
	.weak		__nv_reservedSMEM_offset_0_alias
	.size		__nv_reservedSMEM_offset_0_alias, 0, 64
	.other		__nv_reservedSMEM_offset_0_alias,@"STO_CUDA_RESERVED_SHARED STV_DEFAULT"
__nv_reservedSMEM_offset_0_alias:
	.zero		0
	.zero		64


//--------------------- .nv.global                --------------------------
	.section	.nv.global,"aw",@nobits
.nv.global:
	.type		_ZN41_INTERNAL_d7b605d2_4_k_cu_5dcdfe51_1452036thrust24THRUST_300001_SM_1000_NS3seqE,@object
	.size		_ZN41_INTERNAL_d7b605d2_4_k_cu_5dcdfe51_1452036thrust24THRUST_300001_SM_1000_NS3seqE,(_ZN41_INTERNAL_d7b605d2_4_k_cu_5dcdfe51_1452034cuda3std3__48in_placeE - _ZN41_INTERNAL_d7b605d2_4_k_cu_5dcdfe51_1452036thrust24THRUST_300001_SM_1000_NS3seqE)
_ZN41_INTERNAL_d7b605d2_4_k_cu_5dcdfe51_1452036thrust24THRUST_300001_SM_1000_NS3seqE:
	.zero		1
	.type		_ZN41_INTERNAL_d7b605d2_4_k_cu_5dcdfe51_1452034cuda3std3__48in_placeE,@object
	.size		_ZN41_INTERNAL_d7b605d2_4_k_cu_5dcdfe51_1452034cuda3std3__48in_placeE,(_ZN41_INTERNAL_d7b605d2_4_k_cu_5dcdfe51_1452034cuda3std6ranges3__45__cpo4sizeE - _ZN41_INTERNAL_d7b605d2_4_k_cu_5dcdfe51_1452034cuda3std3__48in_placeE)
_ZN41_INTERNAL_d7b605d2_4_k_cu_5dcdfe51_1452034cuda3std3__48in_placeE:
	.zero		1
	.type		_ZN41_INTERNAL_d7b605d2_4_k_cu_5dcdfe51_1452034cuda3std6ranges3__45__cpo4sizeE,@object
	.size		_ZN41_INTERNAL_d7b605d2_4_k_cu_5dcdfe51_1452034cuda3std6ranges3__45__cpo4sizeE,(_ZN41_INTERNAL_d7b605d2_4_k_cu_5dcdfe51_1452036thrust24THRUST_300001_SM_1000_NS12placeholders2_3E - _ZN41_INTERNAL_d7b605d2_4_k_cu_5dcdfe51_1452034cuda3std6ranges3__45__cpo4sizeE)
_ZN41_INTERNAL_d7b605d2_4_k_cu_5dcdfe51_1452034cuda3std6ranges3__45__cpo4sizeE:
	.zero		1
	.type		_ZN41_INTERNAL_d7b605d2_4_k_cu_5dcdfe51_1452036thrust24THRUST_300001_SM_1000_NS12placeholders2_3E,@object
	.size		_ZN41_INTERNAL_d7b605d2_4_k_cu_5dcdfe51_1452036thrust24THRUST_300001_SM_1000_NS12placeholders2_3E,(_ZN41_INTERNAL_d7b605d2_4_k_cu_5dcdfe51_1452034cuda3std3__45__cpo6cbeginE - _ZN41_INTERNAL_d7b605d2_4_k_cu_5dcdfe51_1452036thrust24THRUST_300001_SM_1000_NS12placeholders2_3E)
_ZN41_INTERNAL_d7b605d2_4_k_cu_5dcdfe51_1452036thrust24THRUST_300001_SM_1000_NS12placeholders2_3E:
	.zero		1
	.type		_ZN41_INTERNAL_d7b605d2_4_k_cu_5dcdfe51_1452034cuda3std3__45__cpo6cbeginE,@object
	.size		_ZN41_INTERNAL_d7b605d2_4_k_cu_5dcdfe51_1452034cuda3std3__45__cpo6cbeginE,(_ZN41_INTERNAL_d7b605d2_4_k_cu_5dcdfe51_1452034cuda3std6ranges3__45__cpo6cbeginE - _ZN41_INTERNAL_d7b605d2_4_k_cu_5dcdfe51_1452034cuda3std3__45__cpo6cbeginE)
_ZN41_INTERNAL_d7b605d2_4_k_cu_5dcdfe51_1452034cuda3std3__45__cpo6cbeginE:
	.zero		1
	.type		_ZN41_INTERNAL_d7b605d2_4_k_cu_5dcdfe51_1452034cuda3std6ranges3__45__cpo6cbeginE,@object
	.size		_ZN41_INTERNAL_d7b605d2_4_k_cu_5dcdfe51_1452034cuda3std6ranges3__45__cpo6cbeginE,(_ZN41_INTERNAL_d7b605d2_4_k_cu_5dcdfe51_1452036thrust24THRUST_300001_SM_1000_NS12placeholders2_7E - _ZN41_INTERNAL_d7b605d2_4_k_cu_5dcdfe51_1452034cuda3std6ranges3__45__cpo6cbeginE)
_ZN41_INTERNAL_d7b605d2_4_k_cu_5dcdfe51_1452034cuda3std6ranges3__45__cpo6cbeginE:
	.zero		1
	.type		_ZN41_INTERNAL_d7b605d2_4_k_cu_5dcdfe51_1452036thrust24THRUST_300001_SM_1000_NS12placeholders2_7E,@object
	.size		_ZN41_INTERNAL_d7b605d2_4_k_cu_5dcdfe51_1452036thrust24THRUST_300001_SM_1000_NS12placeholders2_7E,(_ZN41_INTERNAL_d7b605d2_4_k_cu_5dcdfe51_1452034cuda3std3__45__cpo7crbeginE - _ZN41_INTERNAL_d7b605d2_4_k_cu_5dcdfe51_1452036thrust24THRUST_300001_SM_1000_NS12placeholders2_7E)
_ZN41_INTERNAL_d7b605d2_4_k_cu_5dcdfe51_1452036thrust24THRUST_300001_SM_1000_NS12placeholders2_7E:
	.zero		1
	.type		_ZN41_INTERNAL_d7b605d2_4_k_cu_5dcdfe51_1452034cuda3std3__45__cpo7crbeginE,@object
	.size		_ZN41_INTERNAL_d7b605d2_4_k_cu_5dcdfe51_1452034cuda3std3__45__cpo7crbeginE,(_ZN41_INTERNAL_d7b605d2_4_k_cu_5dcdfe51_1452034cuda3std6ranges3__45__cpo4nextE - _ZN41_INTERNAL_d7b605d2_4_k_cu_5dcdfe51_1452034cuda3std3__45__cpo7crbeginE)
_ZN41_INTERNAL_d7b605d2_4_k_cu_5dcdfe51_1452034cuda3std3__45__cpo7crbeginE:
	.zero		1
	.type		_ZN41_INTERNAL_d7b605d2_4_k_cu_5dcdfe51_1452034cuda3std6ranges3__45__cpo4nextE,@object
	.size		_ZN41_INTERNAL_d7b605d2_4_k_cu_5dcdfe51_1452034cuda3std6ranges3__45__cpo4nextE,(_ZN41_INTERNAL_d7b605d2_4_k_cu_5dcdfe51_1452034cuda3std6ranges3__45__cpo4swapE - _ZN41_INTERNAL_d7b605d2_4_k_cu_5dcdfe51_1452034cuda3std6ranges3__45__cpo4nextE)
_ZN41_INTERNAL_d7b605d2_4_k_cu_5dcdfe51_1452034cuda3std6ranges3__45__cpo4nextE:
	.zero		1
	.type		_ZN41_INTERNAL_d7b605d2_4_k_cu_5dcdfe51_1452034cuda3std6ranges3__45__cpo4swapE,@object
	.size		_ZN41_INTERNAL_d7b605d2_4_k_cu_5dcdfe51_1452034cuda3std6ranges3__45__cpo4swapE,(_ZN41_INTERNAL_d7b605d2_4_k_cu_5dcdfe51_1452036thrust24THRUST_300001_SM_1000_NS8cuda_cub10par_nosyncE - _ZN41_INTERNAL_d7b605d2_4_k_cu_5dcdfe51_1452034cuda3std6ranges3__45__cpo4swapE)
_ZN41_INTERNAL_d7b605d2_4_k_cu_5dcdfe51_1452034cuda3std6ranges3__45__cpo4swapE:
	.zero		1
	.type		_ZN41_INTERNAL_d7b605d2_4_k_cu_5dcdfe51_1452036thrust24THRUST_300001_SM_1000_NS8cuda_cub10par_nosyncE,@object
	.size		_ZN41_INTERNAL_d7b605d2_4_k_cu_5dcdfe51_1452036thrust24THRUST_300001_SM_1000_NS8cuda_cub10par_nosyncE,(_ZN41_INTERNAL_d7b605d2_4_k_cu_5dcdfe51_1452036thrust24THRUST_300001_SM_1000_NS12placeholders2_9E - _ZN41_INTERNAL_d7b605d2_4_k_cu_5dcdfe51_1452036thrust24THRUST_300001_SM_1000_NS8cuda_cub10par_nosyncE)
_ZN41_INTERNAL_d7b605d2_4_k_cu_5dcdfe51_1452036thrust24THRUST_300001_SM_1000_NS8cuda_cub10par_nosyncE:
	.zero		1
	.type		_ZN41_INTERNAL_d7b605d2_4_k_cu_5dcdfe51_1452036thrust24THRUST_300001_SM_1000_NS12placeholders2_9E,@object
	.size		_ZN41_INTERNAL_d7b605d2_4_k_cu_5dcdfe51_1452036thrust24THRUST_300001_SM_1000_NS12placeholders2_9E,(_ZN41_INTERNAL_d7b605d2_4_k_cu_5dcdfe51_1452034cuda3std3__443_GLOBAL__N__d7b605d2_4_k_cu_5dcdfe51_1452036ignoreE - _ZN41_INTERNAL_d7b605d2_4_k_cu_5dcdfe51_1452036thrust24THRUST_300001_SM_1000_NS12placeholders2_9E)
_ZN41_INTERNAL_d7b605d2_4_k_cu_5dcdfe51_1452036thrust24THRUST_300001_SM_1000_NS12placeholders2_9E:
	.zero		1
	.type		_ZN41_INTERNAL_d7b605d2_4_k_cu_5dcdfe51_1452034cuda3std3__443_GLOBAL__N__d7b605d2_4_k_cu_5dcdfe51_1452036ignoreE,@object
	.size		_ZN41_INTERNAL_d7b605d2_4_k_cu_5dcdfe51_1452034cuda3std3__443_GLOBAL__N__d7b605d2_4_k_cu_5dcdfe51_1452036ignoreE,(_ZN41_INTERNAL_d7b605d2_4_k_cu_5dcdfe51_1452034cuda3std6ranges3__45__cpo4dataE - _ZN41_INTERNAL_d7b605d2_4_k_cu_5dcdfe51_1452034cuda3std3__443_GLOBAL__N__d7b605d2_4_k_cu_5dcdfe51_1452036ignoreE)
_ZN41_INTERNAL_d7b605d2_4_k_cu_5dcdfe51_1452034cuda3std3__443_GLOBAL__N__d7b605d2_4_k_cu_5dcdfe51_1452036ignoreE:
	.zero		1
	.type		_ZN41_INTERNAL_d7b605d2_4_k_cu_5dcdfe51_1452034cuda3std6ranges3__45__cpo4dataE,@object
	.size		_ZN41_INTERNAL_d7b605d2_4_k_cu_5dcdfe51_1452034cuda3std6ranges3__45__cpo4dataE,(_ZN41_INTERNAL_d7b605d2_4_k_cu_5dcdfe51_1452036thrust24THRUST_300001_SM_1000_NS12placeholders2_1E - _ZN41_INTERNAL_d7b605d2_4_k_cu_5dcdfe51_1452034cuda3std6ranges3__45__cpo4dataE)
_ZN41_INTERNAL_d7b605d2_4_k_cu_5dcdfe51_1452034cuda3std6ranges3__45__cpo4dataE:
	.zero		1
	.type		_ZN41_INTERNAL_d7b605d2_4_k_cu_5dcdfe51_1452036thrust24THRUST_300001_SM_1000_NS12placeholders2_1E,@object
	.size		_ZN41_INTERNAL_d7b605d2_4_k_cu_5dcdfe51_1452036thrust24THRUST_300001_SM_1000_NS12placeholders2_1E,(_ZN41_INTERNAL_d7b605d2_4_k_cu_5dcdfe51_1452034cuda3std3__45__cpo5beginE - _ZN41_INTERNAL_d7b605d2_4_k_cu_5dcdfe51_1452036thrust24THRUST_300001_SM_1000_NS12placeholders2_1E)
_ZN41_INTERNAL_d7b605d2_4_k_cu_5dcdfe51_1452036thrust24THRUST_300001_SM_1000_NS12placeholders2_1E:
	.zero		1
	.type		_ZN41_INTERNAL_d7b605d2_4_k_cu_5dcdfe51_1452034cuda3std3__45__cpo5beginE,@object
	.size		_ZN41_INTERNAL_d7b605d2_4_k_cu_5dcdfe51_1452034cuda3std3__45__cpo5beginE,(_ZN41_INTERNAL_d7b605d2_4_k_cu_5dcdfe51_1452034cuda3std6ranges3__45__cpo5beginE - _ZN41_INTERNAL_d7b605d2_4_k_cu_5dcdfe51_1452034cuda3std3__45__cpo5beginE)
_ZN41_INTERNAL_d7b605d2_4_k_cu_5dcdfe51_1452034cuda3std3__45__cpo5beginE:
	.zero		1
	.type		_ZN41_INTERNAL_d7b605d2_4_k_cu_5dcdfe51_1452034cuda3std6ranges3__45__cpo5beginE,@object
	.size		_ZN41_INTERNAL_d7b605d2_4_k_cu_5dcdfe51_1452034cuda3std6ranges3__45__cpo5beginE,(_ZN41_INTERNAL_d7b605d2_4_k_cu_5dcdfe51_1452036thrust24THRUST_300001_SM_1000_NS12placeholders2_5E - _ZN41_INTERNAL_d7b605d2_4_k_cu_5dcdfe51_1452034cuda3std6ranges3__45__cpo5beginE)
_ZN41_INTERNAL_d7b605d2_4_k_cu_5dcdfe51_1452034cuda3std6ranges3__45__cpo5beginE:
	.zero		1
	.type		_ZN41_INTERNAL_d7b605d2_4_k_cu_5dcdfe51_1452036thrust24THRUST_300001_SM_1000_NS12placeholders2_5E,@object
	.size		_ZN41_INTERNAL_d7b605d2_4_k_cu_5dcdfe51_1452036thrust24THRUST_300001_SM_1000_NS12placeholders2_5E,(_ZN41_INTERNAL_d7b605d2_4_k_cu_5dcdfe51_1452034cuda3std3__45__cpo6rbeginE - _ZN41_INTERNAL_d7b605d2_4_k_cu_5dcdfe51_1452036thrust24THRUST_300001_SM_1000_NS12placeholders2_5E)
_ZN41_INTERNAL_d7b605d2_4_k_cu_5dcdfe51_1452036thrust24THRUST_300001_SM_1000_NS12placeholders2_5E:
	.zero		1
	.type		_ZN41_INTERNAL_d7b605d2_4_k_cu_5dcdfe51_1452034cuda3std3__45__cpo6rbeginE,@object
	.size		_ZN41_INTERNAL_d7b605d2_4_k_cu_5dcdfe51_1452034cuda3std3__45__cpo6rbeginE,(_ZN41_INTERNAL_d7b605d2_4_k_cu_5dcdfe51_1452034cuda3std6ranges3__45__cpo7advanceE - _ZN41_INTERNAL_d7b605d2_4_k_cu_5dcdfe51_1452034cuda3std3__45__cpo6rbeginE)
_ZN41_INTERNAL_d7b605d2_4_k_cu_5dcdfe51_1452034cuda3std3__45__cpo6rbeginE:
	.zero		1
	.type		_ZN41_INTERNAL_d7b605d2_4_k_cu_5dcdfe51_1452034cuda3std6ranges3__45__cpo7advanceE,@object
	.size		_ZN41_INTERNAL_d7b605d2_4_k_cu_5dcdfe51_1452034cuda3std6ranges3__45__cpo7advanceE,(_ZN41_INTERNAL_d7b605d2_4_k_cu_5dcdfe51_1452034cuda3std3__47nulloptE - _ZN41_INTERNAL_d7b605d2_4_k_cu_5dcdfe51_1452034cuda3std6ranges3__45__cpo7advanceE)
_ZN41_INTERNAL_d7b605d2_4_k_cu_5dcdfe51_1452034cuda3std6ranges3__45__cpo7advanceE:
	.zero		1
	.type		_ZN41_INTERNAL_d7b605d2_4_k_cu_5dcdfe51_1452034cuda3std3__47nulloptE,@object
	.size		_ZN41_INTERNAL_d7b605d2_4_k_cu_5dcdfe51_1452034cuda3std3__47nulloptE,(_ZN41_INTERNAL_d7b605d2_4_k_cu_5dcdfe51_1452034cuda3std6ranges3__45__cpo8distanceE - _ZN41_INTERNAL_d7b605d2_4_k_cu_5dcdfe51_1452034cuda3std3__47nulloptE)
_ZN41_INTERNAL_d7b605d2_4_k_cu_5dcdfe51_1452034cuda3std3__47nulloptE:
	.zero		1
	.type		_ZN41_INTERNAL_d7b605d2_4_k_cu_5dcdfe51_1452034cuda3std6ranges3__45__cpo8distanceE,@object
	.size		_ZN41_INTERNAL_d7b605d2_4_k_cu_5dcdfe51_1452034cuda3std6ranges3__45__cpo8distanceE,(_ZN41_INTERNAL_d7b605d2_4_k_cu_5dcdfe51_1452036thrust24THRUST_300001_SM_1000_NS12placeholders3_10E - _ZN41_INTERNAL_d7b605d2_4_k_cu_5dcdfe51_1452034cuda3std6ranges3__45__cpo8distanceE)
_ZN41_INTERNAL_d7b605d2_4_k_cu_5dcdfe51_1452034cuda3std6ranges3__45__cpo8distanceE:
	.zero		1
	.type		_ZN41_INTERNAL_d7b605d2_4_k_cu_5dcdfe51_1452036thrust24THRUST_300001_SM_1000_NS12placeholders3_10E,@object
	.size		_ZN41_INTERNAL_d7b605d2_4_k_cu_5dcdfe51_1452036thrust24THRUST_300001_SM_1000_NS12placeholders3_10E,(_ZN41_INTERNAL_d7b605d2_4_k_cu_5dcdfe51_1452034cuda3std3__419piecewise_constructE - _ZN41_INTERNAL_d7b605d2_4_k_cu_5dcdfe51_1452036thrust24THRUST_300001_SM_1000_NS12placeholders3_10E)
_ZN41_INTERNAL_d7b605d2_4_k_cu_5dcdfe51_1452036thrust24THRUST_300001_SM_1000_NS12placeholders3_10E:
	.zero		1
	.type		_ZN41_INTERNAL_d7b605d2_4_k_cu_5dcdfe51_1452034cuda3std3__419piecewise_constructE,@object
	.size		_ZN41_INTERNAL_d7b605d2_4_k_cu_5dcdfe51_1452034cuda3std3__419piecewise_constructE,(_ZN41_INTERNAL_d7b605d2_4_k_cu_5dcdfe51_1452034cuda3std6ranges3__45__cpo5cdataE - _ZN41_INTERNAL_d7b605d2_4_k_cu_5dcdfe51_1452034cuda3std3__419piecewise_constructE)
_ZN41_INTERNAL_d7b605d2_4_k_cu_5dcdfe51_1452034cuda3std3__419piecewise_constructE:
	.zero		1
	.type		_ZN41_INTERNAL_d7b605d2_4_k_cu_5dcdfe51_1452034cuda3std6ranges3__45__cpo5cdataE,@object
	.size		_ZN41_INTERNAL_d7b605d2_4_k_cu_5dcdfe51_1452034cuda3std6ranges3__45__cpo5cdataE,(_ZN41_INTERNAL_d7b605d2_4_k_cu_5dcdfe51_1452036thrust24THRUST_300001_SM_1000_NS12placeholders2_2E - _ZN41_INTERNAL_d7b605d2_4_k_cu_5dcdfe51_1452034cuda3std6ranges3__45__cpo5cdataE)
_ZN41_INTERNAL_d7b605d2_4_k_cu_5dcdfe51_1452034cuda3std6ranges3__45__cpo5cdataE:
	.zero		1
	.type		_ZN41_INTERNAL_d7b605d2_4_k_cu_5dcdfe51_1452036thrust24THRUST_300001_SM_1000_NS12placeholders2_2E,@object
	.size		_ZN41_INTERNAL_d7b605d2_4_k_cu_5dcdfe51_1452036thrust24THRUST_300001_SM_1000_NS12placeholders2_2E,(_ZN41_INTERNAL_d7b605d2_4_k_cu_5dcdfe51_1452034cuda3std3__45__cpo3endE - _ZN41_INTERNAL_d7b605d2_4_k_cu_5dcdfe51_1452036thrust24THRUST_300001_SM_1000_NS12placeholders2_2E)
_ZN41_INTERNAL_d7b605d2_4_k_cu_5dcdfe51_1452036thrust24THRUST_300001_SM_1000_NS12placeholders2_2E:
	.zero		1
	.type		_ZN41_INTERNAL_d7b605d2_4_k_cu_5dcdfe51_1452034cuda3std3__45__cpo3endE,@object
	.size		_ZN41_INTERNAL_d7b605d2_4_k_cu_5dcdfe51_1452034cuda3std3__45__cpo3endE,(_ZN41_INTERNAL_d7b605d2_4_k_cu_5dcdfe51_1452034cuda3std6ranges3__45__cpo3endE - _ZN41_INTERNAL_d7b605d2_4_k_cu_5dcdfe51_1452034cuda3std3__45__cpo3endE)
_ZN41_INTERNAL_d7b605d2_4_k_cu_5dcdfe51_1452034cuda3std3__45__cpo3endE:
	.zero		1
	.type		_ZN41_INTERNAL_d7b605d2_4_k_cu_5dcdfe51_1452034cuda3std6ranges3__45__cpo3endE,@object
	.size		_ZN41_INTERNAL_d7b605d2_4_k_cu_5dcdfe51_1452034cuda3std6ranges3__45__cpo3endE,(_ZN41_INTERNAL_d7b605d2_4_k_cu_5dcdfe51_1452036thrust24THRUST_300001_SM_1000_NS12placeholders2_6E - _ZN41_INTERNAL_d7b605d2_4_k_cu_5dcdfe51_1452034cuda3std6ranges3__45__cpo3endE)
_ZN41_INTERNAL_d7b605d2_4_k_cu_5dcdfe51_1452034cuda3std6ranges3__45__cpo3endE:
	.zero		1
	.type		_ZN41_INTERNAL_d7b605d2_4_k_cu_5dcdfe51_1452036thrust24THRUST_300001_SM_1000_NS12placeholders2_6E,@object
	.size		_ZN41_INTERNAL_d7b605d2_4_k_cu_5dcdfe51_1452036thrust24THRUST_300001_SM_1000_NS12placeholders2_6E,(_ZN41_INTERNAL_d7b605d2_4_k_cu_5dcdfe51_1452034cuda3std3__45__cpo4rendE - _ZN41_INTERNAL_d7b605d2_4_k_cu_5dcdfe51_1452036thrust24THRUST_300001_SM_1000_NS12placeholders2_6E)
_ZN41_INTERNAL_d7b605d2_4_k_cu_5dcdfe51_1452036thrust24THRUST_300001_SM_1000_NS12placeholders2_6E:
	.zero		1
	.type		_ZN41_INTERNAL_d7b605d2_4_k_cu_5dcdfe51_1452034cuda3std3__45__cpo4rendE,@object
	.size		_ZN41_INTERNAL_d7b605d2_4_k_cu_5dcdfe51_1452034cuda3std3__45__cpo4rendE,(_ZN41_INTERNAL_d7b605d2_4_k_cu_5dcdfe51_1452034cuda3std6ranges3__45__cpo9iter_swapE - _ZN41_INTERNAL_d7b605d2_4_k_cu_5dcdfe51_1452034cuda3std3__45__cpo4rendE)
_ZN41_INTERNAL_d7b605d2_4_k_cu_5dcdfe51_1452034cuda3std3__45__cpo4rendE:
	.zero		1
	.type		_ZN41_INTERNAL_d7b605d2_4_k_cu_5dcdfe51_1452034cuda3std6ranges3__45__cpo9iter_swapE,@object
	.size		_ZN41_INTERNAL_d7b605d2_4_k_cu_5dcdfe51_1452034cuda3std6ranges3__45__cpo9iter_swapE,(_ZN41_INTERNAL_d7b605d2_4_k_cu_5dcdfe51_1452034cuda3std3__48unexpectE - _ZN41_INTERNAL_d7b605d2_4_k_cu_5dcdfe51_1452034cuda3std6ranges3__45__cpo9iter_swapE)
_ZN41_INTERNAL_d7b605d2_4_k_cu_5dcdfe51_1452034cuda3std6ranges3__45__cpo9iter_swapE:
	.zero		1
	.type		_ZN41_INTERNAL_d7b605d2_4_k_cu_5dcdfe51_1452034cuda3std3__48unexpectE,@object
	.size		_ZN41_INTERNAL_d7b605d2_4_k_cu_5dcdfe51_1452034cuda3std3__48unexpectE,(_ZN41_INTERNAL_d7b605d2_4_k_cu_5dcdfe51_1452036thrust24THRUST_300001_SM_1000_NS8cuda_cub3parE - _ZN41_INTERNAL_d7b605d2_4_k_cu_5dcdfe51_1452034cuda3std3__48unexpectE)
_ZN41_INTERNAL_d7b605d2_4_k_cu_5dcdfe51_1452034cuda3std3__48unexpectE:
	.zero		1
	.type		_ZN41_INTERNAL_d7b605d2_4_k_cu_5dcdfe51_1452036thrust24THRUST_300001_SM_1000_NS8cuda_cub3parE,@object
	.size		_ZN41_INTERNAL_d7b605d2_4_k_cu_5dcdfe51_1452036thrust24THRUST_300001_SM_1000_NS8cuda_cub3parE,(_ZN41_INTERNAL_d7b605d2_4_k_cu_5dcdfe51_1452036thrust24THRUST_300001_SM_1000_NS12placeholders2_4E - _ZN41_INTERNAL_d7b605d2_4_k_cu_5dcdfe51_1452036thrust24THRUST_300001_SM_1000_NS8cuda_cub3parE)
_ZN41_INTERNAL_d7b605d2_4_k_cu_5dcdfe51_1452036thrust24THRUST_300001_SM_1000_NS8cuda_cub3parE:
	.zero		1
	.type		_ZN41_INTERNAL_d7b605d2_4_k_cu_5dcdfe51_1452036thrust24THRUST_300001_SM_1000_NS12placeholders2_4E,@object
	.size		_ZN41_INTERNAL_d7b605d2_4_k_cu_5dcdfe51_1452036thrust24THRUST_300001_SM_1000_NS12placeholders2_4E,(_ZN41_INTERNAL_d7b605d2_4_k_cu_5dcdfe51_1452034cuda3std3__45__cpo4cendE - _ZN41_INTERNAL_d7b605d2_4_k_cu_5dcdfe51_1452036thrust24THRUST_300001_SM_1000_NS12placeholders2_4E)
_ZN41_INTERNAL_d7b605d2_4_k_cu_5dcdfe51_1452036thrust24THRUST_300001_SM_1000_NS12placeholders2_4E:
	.zero		1
	.type		_ZN41_INTERNAL_d7b605d2_4_k_cu_5dcdfe51_1452034cuda3std3__45__cpo4cendE,@object
	.size		_ZN41_INTERNAL_d7b605d2_4_k_cu_5dcdfe51_1452034cuda3std3__45__cpo4cendE,(_ZN41_INTERNAL_d7b605d2_4_k_cu_5dcdfe51_1452034cuda3std6ranges3__45__cpo4cendE - _ZN41_INTERNAL_d7b605d2_4_k_cu_5dcdfe51_1452034cuda3std3__45__cpo4cendE)
_ZN41_INTERNAL_d7b605d2_4_k_cu_5dcdfe51_1452034cuda3std3__45__cpo4cendE:
	.zero		1
	.type		_ZN41_INTERNAL_d7b605d2_4_k_cu_5dcdfe51_1452034cuda3std6ranges3__45__cpo4cendE,@object
	.size		_ZN41_INTERNAL_d7b605d2_4_k_cu_5dcdfe51_1452034cuda3std6ranges3__45__cpo4cendE,(_ZN41_INTERNAL_d7b605d2_4_k_cu_5dcdfe51_1452034cuda3std3__420unreachable_sentinelE - _ZN41_INTERNAL_d7b605d2_4_k_cu_5dcdfe51_1452034cuda3std6ranges3__45__cpo4cendE)
_ZN41_INTERNAL_d7b605d2_4_k_cu_5dcdfe51_1452034cuda3std6ranges3__45__cpo4cendE:
	.zero		1
	.type		_ZN41_INTERNAL_d7b605d2_4_k_cu_5dcdfe51_1452034cuda3std3__420unreachable_sentinelE,@object
	.size		_ZN41_INTERNAL_d7b605d2_4_k_cu_5dcdfe51_1452034cuda3std3__420unreachable_sentinelE,(_ZN41_INTERNAL_d7b605d2_4_k_cu_5dcdfe51_1452034cuda3std6ranges3__45__cpo5ssizeE - _ZN41_INTERNAL_d7b605d2_4_k_cu_5dcdfe51_1452034cuda3std3__420unreachable_sentinelE)
_ZN41_INTERNAL_d7b605d2_4_k_cu_5dcdfe51_1452034cuda3std3__420unreachable_sentinelE:
	.zero		1
	.type		_ZN41_INTERNAL_d7b605d2_4_k_cu_5dcdfe51_1452034cuda3std6ranges3__45__cpo5ssizeE,@object
	.size		_ZN41_INTERNAL_d7b605d2_4_k_cu_5dcdfe51_1452034cuda3std6ranges3__45__cpo5ssizeE,(_ZN41_INTERNAL_d7b605d2_4_k_cu_5dcdfe51_1452036thrust24THRUST_300001_SM_1000_NS12placeholders2_8E - _ZN41_INTERNAL_d7b605d2_4_k_cu_5dcdfe51_1452034cuda3std6ranges3__45__cpo5ssizeE)
_ZN41_INTERNAL_d7b605d2_4_k_cu_5dcdfe51_1452034cuda3std6ranges3__45__cpo5ssizeE:
	.zero		1
	.type		_ZN41_INTERNAL_d7b605d2_4_k_cu_5dcdfe51_1452036thrust24THRUST_300001_SM_1000_NS12placeholders2_8E,@object
	.size		_ZN41_INTERNAL_d7b605d2_4_k_cu_5dcdfe51_1452036thrust24THRUST_300001_SM_1000_NS12placeholders2_8E,(_ZN41_INTERNAL_d7b605d2_4_k_cu_5dcdfe51_1452034cuda3std3__45__cpo5crendE - _ZN41_INTERNAL_d7b605d2_4_k_cu_5dcdfe51_1452036thrust24THRUST_300001_SM_1000_NS12placeholders2_8E)
_ZN41_INTERNAL_d7b605d2_4_k_cu_5dcdfe51_1452036thrust24THRUST_300001_SM_1000_NS12placeholders2_8E:
	.zero		1
	.type		_ZN41_INTERNAL_d7b605d2_4_k_cu_5dcdfe51_1452034cuda3std3__45__cpo5crendE,@object
	.size		_ZN41_INTERNAL_d7b605d2_4_k_cu_5dcdfe51_1452034cuda3std3__45__cpo5crendE,(_ZN41_INTERNAL_d7b605d2_4_k_cu_5dcdfe51_1452034cuda3std6ranges3__45__cpo4prevE - _ZN41_INTERNAL_d7b605d2_4_k_cu_5dcdfe51_1452034cuda3std3__45__cpo5crendE)
_ZN41_INTERNAL_d7b605d2_4_k_cu_5dcdfe51_1452034cuda3std3__45__cpo5crendE:
	.zero		1
	.type		_ZN41_INTERNAL_d7b605d2_4_k_cu_5dcdfe51_1452034cuda3std6ranges3__45__cpo4prevE,@object
	.size		_ZN41_INTERNAL_d7b605d2_4_k_cu_5dcdfe51_1452034cuda3std6ranges3__45__cpo4prevE,(_ZN41_INTERNAL_d7b605d2_4_k_cu_5dcdfe51_1452034cuda3std6ranges3__45__cpo9iter_moveE - _ZN41_INTERNAL_d7b605d2_4_k_cu_5dcdfe51_1452034cuda3std6ranges3__45__cpo4prevE)
_ZN41_INTERNAL_d7b605d2_4_k_cu_5dcdfe51_1452034cuda3std6ranges3__45__cpo4prevE:
	.zero		1
	.type		_ZN41_INTERNAL_d7b605d2_4_k_cu_5dcdfe51_1452034cuda3std6ranges3__45__cpo9iter_moveE,@object
	.size		_ZN41_INTERNAL_d7b605d2_4_k_cu_5dcdfe51_1452034cuda3std6ranges3__45__cpo9iter_moveE,(_ZN41_INTERNAL_d7b605d2_4_k_cu_5dcdfe51_1452036thrust24THRUST_300001_SM_1000_NS6system6detail10sequential3seqE - _ZN41_INTERNAL_d7b605d2_4_k_cu_5dcdfe51_1452034cuda3std6ranges3__45__cpo9iter_moveE)
_ZN41_INTERNAL_d7b605d2_4_k_cu_5dcdfe51_1452034cuda3std6ranges3__45__cpo9iter_moveE:
	.zero		1
	.type		_ZN41_INTERNAL_d7b605d2_4_k_cu_5dcdfe51_1452036thrust24THRUST_300001_SM_1000_NS6system6detail10sequential3seqE,@object
	.size		_ZN41_INTERNAL_d7b605d2_4_k_cu_5dcdfe51_1452036thrust24THRUST_300001_SM_1000_NS6system6detail10sequential3seqE,(.L_31 - _ZN41_INTERNAL_d7b605d2_4_k_cu_5dcdfe51_1452036thrust24THRUST_300001_SM_1000_NS6system6detail10sequential3seqE)
_ZN41_INTERNAL_d7b605d2_4_k_cu_5dcdfe51_1452036thrust24THRUST_300001_SM_1000_NS6system6detail10sequential3seqE:
	.zero		1
.L_31:


//--------------------- .nv.constant0._ZN3cub18CUB_300001_SM_10006detail11EmptyKernelIvEEvv --------------------------
	.section	.nv.constant0._ZN3cub18CUB_300001_SM_10006detail11EmptyKernelIvEEvv,"a",@progbits
	.sectionflags	@""
	.align	4
.nv.constant0._ZN3cub18CUB_300001_SM_10006detail11EmptyKernelIvEEvv:
	.zero		896


//--------------------- SYMBOLS --------------------------

	.type		.nv.reservedSmem.offset0,@object
	.size		.nv.reservedSmem.offset0,0x4
